//
// Generated by NVIDIA NVVM Compiler
//
// Compiler Build ID: CL-36424714
// Cuda compilation tools, release 13.0, V13.0.88
// Based on NVVM 20.0.0
//

.version 9.0
.target sm_100
.address_size 64

	// .globl	_Z15checkCudaKernelv
.extern .func  (.param .b32 func_retval0) vprintf
(
	.param .b64 vprintf_param_0,
	.param .b64 vprintf_param_1
)
;
.global .align 1 .b8 $str[36] = {67, 85, 68, 65, 32, 107, 101, 114, 110, 101, 108, 32, 105, 115, 32, 114, 117, 110, 110, 105, 110, 103, 32, 111, 110, 32, 116, 104, 101, 32, 71, 80, 85, 33, 10};

.visible .entry _Z15checkCudaKernelv()
{
	.reg .b32 	%r<3>;
	.reg .b64 	%rd<3>;

	mov.u64 	%rd1, $str;
	cvta.global.u64 	%rd2, %rd1;
	{ // callseq 0, 0
	.param .b64 param0;
	st.param.b64 	[param0], %rd2;
	.param .b64 param1;
	st.param.b64 	[param1], 0;
	.param .b32 retval0;
	call.uni (retval0), 
	vprintf, 
	(
	param0, 
	param1
	);
	ld.param.b32 	%r1, [retval0];
	} // callseq 0
	ret;

}


// ===== COMPILED SASS (sm_100) =====

	.target	sm_100

	.elftype	@"ET_EXEC"


//--------------------- .note.nv.tkinfo           --------------------------
	.section	.note.nv.tkinfo,"",@"SHT_NOTE"
	.sectionflags	@"SHF_NOTE_NV_TKINFO"
	.tkinfo
        /*0018*/ 	.word	0x00000002
        /*0030*/ 	.string	""
        /*0030*/ 	.string	"ptxas"
        /*0030*/ 	.string	"Cuda compilation tools, release 13.0, V13.0.88"
        /*0030*/ 	.string	"Build cuda_13.0.r13.0/compiler.36424714_0"
        /*0030*/ 	.string	"-arch sm_100 -m 64 "



//--------------------- .note.nv.cuinfo           --------------------------
	.section	.note.nv.cuinfo,"",@"SHT_NOTE"
	.sectionflags	@"SHF_NOTE_NV_CUINFO"
        /*0018*/ 	.short	0x0002
        /*001a*/ 	.short	0x0064
        /*001c*/ 	.short	0x0082
	.zero		2


//--------------------- .nv.info                  --------------------------
	.section	.nv.info,"",@"SHT_CUDA_INFO"
	.align	4


	//----- nvinfo : EIATTR_REGCOUNT
	.align		4
        /*0000*/ 	.byte	0x04, 0x2f
        /*0002*/ 	.short	(.L_2 - .L_1)
	.align		4
.L_1:
        /*0004*/ 	.word	index@(_Z15checkCudaKernelv)
        /*0008*/ 	.word	0x00000018


	//----- nvinfo : EIATTR_FRAME_SIZE
	.align		4
.L_2:
        /*000c*/ 	.byte	0x04, 0x11
        /*000e*/ 	.short	(.L_4 - .L_3)
	.align		4
.L_3:
        /*0010*/ 	.word	index@(_Z15checkCudaKernelv)
        /*0014*/ 	.word	0x00000000


	//----- nvinfo : EIATTR_MIN_STACK_SIZE
	.align		4
.L_4:
        /*0018*/ 	.byte	0x04, 0x12
        /*001a*/ 	.short	(.L_6 - .L_5)
	.align		4
.L_5:
        /*001c*/ 	.word	index@(_Z15checkCudaKernelv)
        /*0020*/ 	.word	0x00000000
.L_6:


//--------------------- .nv.compat                --------------------------
	.section	.nv.compat,"",@"SHT_CUDA_COMPAT_INFO"
	.align	4
        /*0000*/ 	.byte	0x02, 0x09, 0x00, 0x00, 0x02, 0x02, 0x01, 0x00, 0x02, 0x05, 0x05, 0x00, 0x03, 0x07, 0x01, 0x01
        /*0010*/ 	.byte	0x02, 0x03, 0x00, 0x00, 0x02, 0x06, 0x01, 0x00, 0x04, 0x0b, 0x08, 0x00, 0x09, 0x00, 0x00, 0x00
        /*0020*/ 	.byte	0x00, 0x00, 0x00, 0x00


//--------------------- .nv.info._Z15checkCudaKernelv --------------------------
	.section	.nv.info._Z15checkCudaKernelv,"",@"SHT_CUDA_INFO"
	.sectionflags	@""
	.align	4


	//----- nvinfo : EIATTR_CUDA_API_VERSION
	.align		4
        /*0000*/ 	.byte	0x04, 0x37
        /*0002*/ 	.short	(.L_8 - .L_7)
.L_7:
        /*0004*/ 	.word	0x00000082


	//----- nvinfo : EIATTR_SPARSE_MMA_MASK
	.align		4
.L_8:
        /*0008*/ 	.byte	0x03, 0x50
        /*000a*/ 	.short	0x0000


	//----- nvinfo : EIATTR_MAXREG_COUNT
	.align		4
        /*000c*/ 	.byte	0x03, 0x1b
        /*000e*/ 	.short	0x00ff


	//----- nvinfo : EIATTR_EXTERNS
	.align		4
        /*0010*/ 	.byte	0x04, 0x0f
        /*0012*/ 	.short	(.L_10 - .L_9)


	//   ....[0]....
	.align		4
.L_9:
        /*0014*/ 	.word	index@(vprintf)


	//----- nvinfo : EIATTR_MERCURY_ISA_VERSION
	.align		4
.L_10:
        /*0018*/ 	.byte	0x03, 0x5f
        /*001a*/ 	.short	0x0101


	//----- nvinfo : EIATTR_VRC_CTA_INIT_COUNT
	.align		4
        /*001c*/ 	.byte	0x02, 0x4a
	.zero		1
	.zero		1


	//----- nvinfo : EIATTR_SYSCALL_OFFSETS
	.align		4
        /*0020*/ 	.byte	0x04, 0x46
        /*0022*/ 	.short	(.L_12 - .L_11)


	//   ....[0]....
.L_11:
        /*0024*/ 	.word	0x00000080


	//----- nvinfo : EIATTR_EXIT_INSTR_OFFSETS
	.align		4
.L_12:
        /*0028*/ 	.byte	0x04, 0x1c
        /*002a*/ 	.short	(.L_14 - .L_13)


	//   ....[0]....
.L_13:
        /*002c*/ 	.word	0x00000090


	//----- nvinfo : EIATTR_SW_WAR
	.align		4
.L_14:
        /*0030*/ 	.byte	0x04, 0x36
        /*0032*/ 	.short	(.L_16 - .L_15)
.L_15:
        /*0034*/ 	.word	0x00000008
.L_16:


//--------------------- .nv.callgraph             --------------------------
	.section	.nv.callgraph,"",@"SHT_CUDA_CALLGRAPH"
	.align	4
	.sectionentsize	8
	.align		4
        /*0000*/ 	.word	0x00000000
	.align		4
        /*0004*/ 	.word	0xffffffff
	.align		4
        /*0008*/ 	.word	index@(_Z15checkCudaKernelv)
	.align		4
        /*000c*/ 	.word	index@(vprintf)
	.align		4
        /*0010*/ 	.word	0x00000000
	.align		4
        /*0014*/ 	.word	0xfffffffe
	.align		4
        /*0018*/ 	.word	0x00000000
	.align		4
        /*001c*/ 	.word	0xfffffffd
	.align		4
        /*0020*/ 	.word	0x00000000
	.align		4
        /*0024*/ 	.word	0xfffffffc


//--------------------- .nv.constant4             --------------------------
	.section	.nv.constant4,"a",@progbits
	.align	8
	.align		8
.nv.constant4:
        /*0000*/ 	.dword	vprintf
	.align		8
        /*0008*/ 	.dword	$str


//--------------------- .text._Z15checkCudaKernelv --------------------------
	.section	.text._Z15checkCudaKernelv,"ax",@progbits
	.align	128
        .global         _Z15checkCudaKernelv
        .type           _Z15checkCudaKernelv,@function
        .size           _Z15checkCudaKernelv,(.L_x_2 - _Z15checkCudaKernelv)
        .other          _Z15checkCudaKernelv,@"STO_CUDA_ENTRY STV_DEFAULT"
_Z15checkCudaKernelv:
.text._Z15checkCudaKernelv:
[----:B------:R-:W0:Y:S01]  /*0000*/  LDC R1, c[0x0][0x37c] ;  /* 0x0000df00ff017b82 */ /* 0x000e220000000800 */
[----:B------:R-:W-:Y:S01]  /*0010*/  MOV R0, 0x0 ;  /* 0x0000000000007802 */ /* 0x000fe20000000f00 */
[----:B------:R-:W1:Y:S01]  /*0020*/  LDCU.64 UR4, c[0x4][0x8] ;  /* 0x01000100ff0477ac */ /* 0x000e620008000a00 */
[----:B------:R-:W-:-:S05]  /*0030*/  CS2R R6, SRZ ;  /* 0x0000000000067805 */ /* 0x000fca000001ff00 */
[----:B------:R2:W3:Y:S01]  /*0040*/  LDC.64 R2, c[0x4][R0] ;  /* 0x0100000000027b82 */ /* 0x0004e20000000a00 */
[----:B-1----:R-:W-:Y:S02]  /*0050*/  IMAD.U32 R4, RZ, RZ, UR4 ;  /* 0x00000004ff047e24 */ /* 0x002fe4000f8e00ff */
[----:B--2---:R-:W-:-:S07]  /*0060*/  IMAD.U32 R5, RZ, RZ, UR5 ;  /* 0x00000005ff057e24 */ /* 0x004fce000f8e00ff */
[----:B------:R-:W-:-:S07]  /*0070*/  LEPC R20, `(.L_x_0) ;  /* 0x000000001014794e */ /* 0x000fce0000000000 */
[----:B0--3--:R-:W-:Y:S05]  /*0080*/  CALL.ABS.NOINC R2 ;  /* 0x0000000002007343 */ /* 0x009fea0003c00000 */
.L_x_0:
[----:B------:R-:W-:Y:S05]  /*0090*/  EXIT ;  /* 0x000000000000794d */ /* 0x000fea0003800000 */
.L_x_1:
[----:B------:R-:W-:-:S00]  /*00a0*/  BRA `(.L_x_1) ;  /* 0xfffffffc00fc7947 */ /* 0x000fc0000383ffff */
[----:B------:R-:W-:-:S00]  /*00b0*/  NOP ;  /* 0x0000000000007918 */ /* 0x000fc00000000000 */
        /* <DEDUP_REMOVED lines=12> */
.L_x_2:


//--------------------- .nv.global.init           --------------------------
	.section	.nv.global.init,"aw",@progbits
.nv.global.init:
	.type		$str,@object
	.size		$str,(.L_0 - $str)
$str:
        /*0000*/ 	.byte	0x43, 0x55, 0x44, 0x41, 0x20, 0x6b, 0x65, 0x72, 0x6e, 0x65, 0x6c, 0x20, 0x69, 0x73, 0x20, 0x72
        /*0010*/ 	.byte	0x75, 0x6e, 0x6e, 0x69, 0x6e, 0x67, 0x20, 0x6f, 0x6e, 0x20, 0x74, 0x68, 0x65, 0x20, 0x47, 0x50
        /*0020*/ 	.byte	0x55, 0x21, 0x0a, 0x00
.L_0:


//--------------------- .nv.shared.reserved.0     --------------------------
	.section	.nv.shared.reserved.0,"aw",@nobits
	.weak		__nv_reservedSMEM_offset_0_alias
	.size		__nv_reservedSMEM_offset_0_alias, 0, 64
	.other		__nv_reservedSMEM_offset_0_alias,@"STO_CUDA_RESERVED_SHARED STV_DEFAULT"
__nv_reservedSMEM_offset_0_alias:
	.zero		0
	.zero		64


//--------------------- .nv.constant0._Z15checkCudaKernelv --------------------------
	.section	.nv.constant0._Z15checkCudaKernelv,"a",@progbits
	.sectionflags	@""
	.align	4
.nv.constant0._Z15checkCudaKernelv:
	.zero		896


//--------------------- SYMBOLS --------------------------

	.type		.nv.reservedSmem.offset0,@object
	.size		.nv.reservedSmem.offset0,0x4
	.type		vprintf,@function
